	.headerflags	@"EF_CUDA_TEXMODE_UNIFIED EF_CUDA_64BIT_ADDRESS EF_CUDA_ACCELERATORS EF_CUDA_SM90 EF_CUDA_VIRTUAL_SM(EF_CUDA_SM90)"
	.elftype	@"ET_EXEC"


//--------------------- .nv.info                  --------------------------
	.section	.nv.info,"",@"SHT_CUDA_INFO"
	.align	4


	//----- nvinfo : EIATTR_REGCOUNT
	.align		4
        /*0000*/ 	.byte	0x04, 0x2f
        /*0002*/ 	.short	(.L_3 - .L_2)
	.align		4
.L_2:
        /*0004*/ 	.word	index@(triton_poi_fused__native_batch_norm_legit_no_training_cat_relu_23)
        /*0008*/ 	.word	0x00000020


	//----- nvinfo : EIATTR_MIN_STACK_SIZE
	.align		4
.L_3:
        /*000c*/ 	.byte	0x04, 0x12
        /*000e*/ 	.short	(.L_5 - .L_4)
	.align		4
.L_4:
        /*0010*/ 	.word	index@(triton_poi_fused__native_batch_norm_legit_no_training_cat_relu_23)
        /*0014*/ 	.word	0x00000000


	//----- nvinfo : EIATTR_FRAME_SIZE
	.align		4
.L_5:
        /*0018*/ 	.byte	0x04, 0x11
        /*001a*/ 	.short	(.L_7 - .L_6)
	.align		4
.L_6:
        /*001c*/ 	.word	index@(triton_poi_fused__native_batch_norm_legit_no_training_cat_relu_23)
        /*0020*/ 	.word	0x00000000


	//----- nvinfo : EIATTR_MIN_STACK_SIZE
	.align		4
.L_7:
        /*0024*/ 	.byte	0x04, 0x12
        /*0026*/ 	.short	(.L_9 - .L_8)
	.align		4
.L_8:
        /*0028*/ 	.word	index@(triton_poi_fused__native_batch_norm_legit_no_training_cat_relu_23)
        /*002c*/ 	.word	0x00000000
.L_9:


//--------------------- .nv.info.triton_poi_fused__native_batch_norm_legit_no_training_cat_relu_23 --------------------------
	.section	.nv.info.triton_poi_fused__native_batch_norm_legit_no_training_cat_relu_23,"",@"SHT_CUDA_INFO"
	.sectionflags	@""
	.align	4


	//----- nvinfo : EIATTR_CUDA_API_VERSION
	.align		4
        /*0000*/ 	.byte	0x04, 0x37
        /*0002*/ 	.short	(.L_11 - .L_10)
.L_10:
        /*0004*/ 	.word	0x0000007c


	//----- nvinfo : EIATTR_KPARAM_INFO
	.align		4
.L_11:
        /*0008*/ 	.byte	0x04, 0x17
        /*000a*/ 	.short	(.L_13 - .L_12)
.L_12:
        /*000c*/ 	.word	0x00000000
        /*0010*/ 	.short	0x0008
        /*0012*/ 	.short	0x0040
        /*0014*/ 	.byte	0x00, 0xf0, 0x11, 0x00


	//----- nvinfo : EIATTR_KPARAM_INFO
	.align		4
.L_13:
        /*0018*/ 	.byte	0x04, 0x17
        /*001a*/ 	.short	(.L_15 - .L_14)
.L_14:
        /*001c*/ 	.word	0x00000000
        /*0020*/ 	.short	0x0007
        /*0022*/ 	.short	0x0038
        /*0024*/ 	.byte	0x00, 0xf4, 0x21, 0x00


	//----- nvinfo : EIATTR_KPARAM_INFO
	.align		4
.L_15:
        /*0028*/ 	.byte	0x04, 0x17
        /*002a*/ 	.short	(.L_17 - .L_16)
.L_16:
        /*002c*/ 	.word	0x00000000
        /*0030*/ 	.short	0x0006
        /*0032*/ 	.short	0x0030
        /*0034*/ 	.byte	0x00, 0xf4, 0x21, 0x00


	//----- nvinfo : EIATTR_KPARAM_INFO
	.align		4
.L_17:
        /*0038*/ 	.byte	0x04, 0x17
        /*003a*/ 	.short	(.L_19 - .L_18)
.L_18:
        /*003c*/ 	.word	0x00000000
        /*0040*/ 	.short	0x0005
        /*0042*/ 	.short	0x0028
        /*0044*/ 	.byte	0x00, 0xf4, 0x21, 0x00


	//----- nvinfo : EIATTR_KPARAM_INFO
	.align		4
.L_19:
        /*0048*/ 	.byte	0x04, 0x17
        /*004a*/ 	.short	(.L_21 - .L_20)
.L_20:
        /*004c*/ 	.word	0x00000000
        /*0050*/ 	.short	0x0004
        /*0052*/ 	.short	0x0020
        /*0054*/ 	.byte	0x00, 0xf4, 0x21, 0x00


	//----- nvinfo : EIATTR_KPARAM_INFO
	.align		4
.L_21:
        /*0058*/ 	.byte	0x04, 0x17
        /*005a*/ 	.short	(.L_23 - .L_22)
.L_22:
        /*005c*/ 	.word	0x00000000
        /*0060*/ 	.short	0x0003
        /*0062*/ 	.short	0x0018
        /*0064*/ 	.byte	0x00, 0xf4, 0x21, 0x00


	//----- nvinfo : EIATTR_KPARAM_INFO
	.align		4
.L_23:
        /*0068*/ 	.byte	0x04, 0x17
        /*006a*/ 	.short	(.L_25 - .L_24)
.L_24:
        /*006c*/ 	.word	0x00000000
        /*0070*/ 	.short	0x0002
        /*0072*/ 	.short	0x0010
        /*0074*/ 	.byte	0x00, 0xf4, 0x21, 0x00


	//----- nvinfo : EIATTR_KPARAM_INFO
	.align		4
.L_25:
        /*0078*/ 	.byte	0x04, 0x17
        /*007a*/ 	.short	(.L_27 - .L_26)
.L_26:
        /*007c*/ 	.word	0x00000000
        /*0080*/ 	.short	0x0001
        /*0082*/ 	.short	0x0008
        /*0084*/ 	.byte	0x00, 0xf4, 0x21, 0x00


	//----- nvinfo : EIATTR_KPARAM_INFO
	.align		4
.L_27:
        /*0088*/ 	.byte	0x04, 0x17
        /*008a*/ 	.short	(.L_29 - .L_28)
.L_28:
        /*008c*/ 	.word	0x00000000
        /*0090*/ 	.short	0x0000
        /*0092*/ 	.short	0x0000
        /*0094*/ 	.byte	0x00, 0xf4, 0x21, 0x00


	//----- nvinfo : EIATTR_SPARSE_MMA_MASK
	.align		4
.L_29:
        /*0098*/ 	.byte	0x03, 0x50
        /*009a*/ 	.short	0x0000


	//----- nvinfo : EIATTR_MAXREG_COUNT
	.align		4
        /*009c*/ 	.byte	0x03, 0x1b
        /*009e*/ 	.short	0x00ff


	//----- nvinfo : EIATTR_EXIT_INSTR_OFFSETS
	.align		4
        /*00a0*/ 	.byte	0x04, 0x1c
        /*00a2*/ 	.short	(.L_31 - .L_30)


	//   ....[0]....
.L_30:
        /*00a4*/ 	.word	0x00000b60


	//----- nvinfo : EIATTR_REQNTID
	.align		4
.L_31:
        /*00a8*/ 	.byte	0x04, 0x10
        /*00aa*/ 	.short	(.L_33 - .L_32)
.L_32:
        /*00ac*/ 	.word	0x00000080
        /*00b0*/ 	.word	0x00000001
        /*00b4*/ 	.word	0x00000001


	//----- nvinfo : EIATTR_CBANK_PARAM_SIZE
	.align		4
.L_33:
        /*00b8*/ 	.byte	0x03, 0x19
        /*00ba*/ 	.short	0x0044


	//----- nvinfo : EIATTR_PARAM_CBANK
	.align		4
        /*00bc*/ 	.byte	0x04, 0x0a
        /*00be*/ 	.short	(.L_35 - .L_34)
	.align		4
.L_34:
        /*00c0*/ 	.word	index@(.nv.constant0.triton_poi_fused__native_batch_norm_legit_no_training_cat_relu_23)
        /*00c4*/ 	.short	0x0210
        /*00c6*/ 	.short	0x0044


	//----- nvinfo : EIATTR_SW_WAR
	.align		4
.L_35:
        /*00c8*/ 	.byte	0x04, 0x36
        /*00ca*/ 	.short	(.L_37 - .L_36)
.L_36:
        /*00cc*/ 	.word	0x00000008
.L_37:


//--------------------- .nv.callgraph             --------------------------
	.section	.nv.callgraph,"",@"SHT_CUDA_CALLGRAPH"
	.align	4
	.sectionentsize	8
	.align		4
        /*0000*/ 	.word	0x00000000
	.align		4
        /*0004*/ 	.word	0xffffffff
	.align		4
        /*0008*/ 	.word	0x00000000
	.align		4
        /*000c*/ 	.word	0xfffffffe
	.align		4
        /*0010*/ 	.word	0x00000000
	.align		4
        /*0014*/ 	.word	0xfffffffd
	.align		4
        /*0018*/ 	.word	0x00000000
	.align		4
        /*001c*/ 	.word	0xfffffffc


//--------------------- .nv.constant4             --------------------------
	.section	.nv.constant4,"a",@progbits
	.align	8
	.align		8
.nv.constant4:
        /*0000*/ 	.dword	_$_str
	.align		8
        /*0008*/ 	.dword	_$_str_$_2


//--------------------- .text.triton_poi_fused__native_batch_norm_legit_no_training_cat_relu_23 --------------------------
	.section	.text.triton_poi_fused__native_batch_norm_legit_no_training_cat_relu_23,"ax",@progbits
	.align	128
        .global         triton_poi_fused__native_batch_norm_legit_no_training_cat_relu_23
        .type           triton_poi_fused__native_batch_norm_legit_no_training_cat_relu_23,@function
        .size           triton_poi_fused__native_batch_norm_legit_no_training_cat_relu_23,(.L_x_1 - triton_poi_fused__native_batch_norm_legit_no_training_cat_relu_23)
        .other          triton_poi_fused__native_batch_norm_legit_no_training_cat_relu_23,@"STO_CUDA_ENTRY STV_DEFAULT"
triton_poi_fused__native_batch_norm_legit_no_training_cat_relu_23:
.text.triton_poi_fused__native_batch_norm_legit_no_training_cat_relu_23:
[----:B------:R-:W-:Y:S01]  /*0000*/  LDC R1, c[0x0][0x28] ;  /* 0x00000a00ff017b82 */ /* 0x000fe20000000800 */
[----:B------:R-:W1:Y:S07]  /*0010*/  S2R R0, SR_TID.X ;  /* 0x0000000000007919 */ /* 0x000e6e0000002100 */
[----:B------:R-:W2:Y:S01]  /*0020*/  LDC.64 R2, c[0x0][0x228] ;  /* 0x00008a00ff027b82 */ /* 0x000ea20000000a00 */
[----:B------:R-:W-:Y:S01]  /*0030*/  ULDC.64 UR4, c[0x0][0x208] ;  /* 0x0000820000047ab9 */ /* 0x000fe20000000a00 */
[----:B------:R-:W-:Y:S01]  /*0040*/  ULDC.64 UR6, c[0x0][0x218] ;  /* 0x0000860000067ab9 */ /* 0x000fe20000000a00 */
[----:B------:R-:W3:Y:S05]  /*0050*/  S2R R21, SR_CTAID.X ;  /* 0x0000000000157919 */ /* 0x000eea0000002500 */
[----:B------:R-:W4:Y:S01]  /*0060*/  LDC.64 R28, c[0x0][0x238] ;  /* 0x00008e00ff1c7b82 */ /* 0x000f220000000a00 */
[----:B-1----:R-:W-:Y:S01]  /*0070*/  IMAD.SHL.U32 R0, R0, 0x4, RZ ;  /* 0x0000000400007824 */ /* 0x002fe200078e00ff */
[----:B---3--:R-:W-:-:S04]  /*0080*/  SHF.R.S32.HI R5, RZ, 0x15, R21 ;  /* 0x00000015ff057819 */ /* 0x008fc80000011415 */
[----:B------:R-:W-:Y:S02]  /*0090*/  LOP3.LUT R0, R0, 0x1fc, RZ, 0xc0, !PT ;  /* 0x000001fc00007812 */ /* 0x000fe400078ec0ff */
[----:B------:R-:W-:-:S03]  /*00a0*/  SGXT R5, R5, 0x1 ;  /* 0x000000010505781a */ /* 0x000fc60000000200 */
[----:B------:R-:W-:-:S04]  /*00b0*/  IMAD R21, R21, 0x400, R0 ;  /* 0x0000040015157824 */ /* 0x000fc800078e0200 */
[----:B------:R-:W-:Y:S01]  /*00c0*/  VIADD R0, R21, 0x200 ;  /* 0x0000020015007836 */ /* 0x000fe20000000000 */
[----:B------:R-:W-:-:S04]  /*00d0*/  LEA.HI R4, R5, R21, RZ, 0x6 ;  /* 0x0000001505047211 */ /* 0x000fc800078f30ff */
[--C-:B------:R-:W-:Y:S02]  /*00e0*/  SHF.R.S32.HI R27, RZ, 0x6, R4.reuse ;  /* 0x00000006ff1b7819 */ /* 0x100fe40000011404 */
[----:B------:R-:W-:Y:S02]  /*00f0*/  SHF.R.S32.HI R6, RZ, 0x1f, R4 ;  /* 0x0000001fff067819 */ /* 0x000fe40000011404 */
[----:B------:R-:W-:Y:S02]  /*0100*/  LEA.HI R5, R5, R0, RZ, 0x6 ;  /* 0x0000000005057211 */ /* 0x000fe400078f30ff */
[----:B------:R-:W-:Y:S02]  /*0110*/  LEA.HI R7, R6, R27, RZ, 0x9 ;  /* 0x0000001b06077211 */ /* 0x000fe400078f48ff */
[----:B------:R-:W-:Y:S02]  /*0120*/  SHF.R.S32.HI R25, RZ, 0x6, R5 ;  /* 0x00000006ff197819 */ /* 0x000fe40000011405 */
[----:B------:R-:W-:-:S02]  /*0130*/  LOP3.LUT R8, R7, 0xfffffe00, RZ, 0xc0, !PT ;  /* 0xfffffe0007087812 */ /* 0x000fc400078ec0ff */
[----:B------:R-:W-:-:S03]  /*0140*/  SHF.R.S32.HI R6, RZ, 0x1f, R5 ;  /* 0x0000001fff067819 */ /* 0x000fc60000011405 */
[----:B------:R-:W-:Y:S01]  /*0150*/  IMAD.IADD R27, R27, 0x1, -R8 ;  /* 0x000000011b1b7824 */ /* 0x000fe200078e0a08 */
[----:B------:R-:W-:-:S03]  /*0160*/  LEA.HI R6, R6, R25, RZ, 0x9 ;  /* 0x0000001906067211 */ /* 0x000fc600078f48ff */
[----:B--2---:R-:W-:Y:S01]  /*0170*/  IMAD.WIDE R8, R27, 0x4, R2 ;  /* 0x000000041b087825 */ /* 0x004fe200078e0202 */
[----:B------:R-:W-:-:S05]  /*0180*/  LOP3.LUT R6, R6, 0xfffffe00, RZ, 0xc0, !PT ;  /* 0xfffffe0006067812 */ /* 0x000fca00078ec0ff */
[----:B------:R1:W2:Y:S01]  /*0190*/  LDG.E.EL R8, desc[UR4][R8.64] ;  /* 0x0000000408087981 */ /* 0x0002a2000c2e1900 */
[----:B------:R-:W-:-:S04]  /*01a0*/  IMAD.IADD R25, R25, 0x1, -R6 ;  /* 0x0000000119197824 */ /* 0x000fc800078e0a06 */
[----:B------:R-:W-:-:S06]  /*01b0*/  IMAD.WIDE R2, R25, 0x4, R2 ;  /* 0x0000000419027825 */ /* 0x000fcc00078e0202 */
[----:B------:R3:W5:Y:S01]  /*01c0*/  LDG.E.EL R2, desc[UR4][R2.64] ;  /* 0x0000000402027981 */ /* 0x000762000c2e1900 */
[----:B------:R-:W-:-:S04]  /*01d0*/  SHF.R.S32.HI R6, RZ, 0x1f, R21 ;  /* 0x0000001fff067819 */ /* 0x000fc80000011415 */
[----:B------:R-:W-:Y:S02]  /*01e0*/  LEA.HI R7, R6, R21, RZ, 0xf ;  /* 0x0000001506077211 */ /* 0x000fe400078f78ff */
[----:B------:R-:W-:Y:S02]  /*01f0*/  LOP3.LUT R4, R4, 0xffffffc0, RZ, 0xc0, !PT ;  /* 0xffffffc004047812 */ /* 0x000fe400078ec0ff */
[----:B------:R-:W-:Y:S02]  /*0200*/  LOP3.LUT R10, R7, 0xffff8000, RZ, 0xc0, !PT ;  /* 0xffff8000070a7812 */ /* 0x000fe400078ec0ff */
[----:B------:R-:W-:Y:S01]  /*0210*/  SHF.R.S32.HI R7, RZ, 0xf, R7 ;  /* 0x0000000fff077819 */ /* 0x000fe20000011407 */
[C---:B------:R-:W-:Y:S02]  /*0220*/  IMAD.IADD R19, R21.reuse, 0x1, -R4 ;  /* 0x0000000115137824 */ /* 0x040fe400078e0a04 */
[----:B------:R-:W-:Y:S02]  /*0230*/  IMAD.IADD R10, R21, 0x1, -R10 ;  /* 0x00000001150a7824 */ /* 0x000fe400078e0a0a */
[C---:B------:R-:W-:Y:S01]  /*0240*/  IMAD.SHL.U32 R4, R7.reuse, 0x800, RZ ;  /* 0x0000080007047824 */ /* 0x040fe200078e00ff */
[----:B-1----:R-:W-:Y:S01]  /*0250*/  SHF.R.S32.HI R9, RZ, 0x1f, R0 ;  /* 0x0000001fff097819 */ /* 0x002fe20000011400 */
[----:B------:R-:W-:Y:S01]  /*0260*/  IMAD R14, R7, 0x7800, R10 ;  /* 0x00007800070e7824 */ /* 0x000fe200078e020a */
[----:B------:R-:W-:-:S02]  /*0270*/  SHF.R.S32.HI R18, RZ, 0x1f, R19 ;  /* 0x0000001fff127819 */ /* 0x000fc40000011413 */
[----:B------:R-:W-:Y:S02]  /*0280*/  SHF.R.S32.HI R7, RZ, 0x1f, R4 ;  /* 0x0000001fff077819 */ /* 0x000fe40000011404 */
[----:B------:R-:W-:-:S04]  /*0290*/  LEA.HI R9, R9, R0, RZ, 0xf ;  /* 0x0000000009097211 */ /* 0x000fc800078f78ff */
[----:B---3--:R-:W-:-:S05]  /*02a0*/  LOP3.LUT R3, R9, 0xffff8000, RZ, 0xc0, !PT ;  /* 0xffff800009037812 */ /* 0x008fca00078ec0ff */
[----:B------:R-:W-:Y:S01]  /*02b0*/  IMAD.IADD R15, R0, 0x1, -R3 ;  /* 0x00000001000f7824 */ /* 0x000fe200078e0a03 */
[----:B------:R-:W-:Y:S01]  /*02c0*/  SHF.R.S32.HI R0, RZ, 0xf, R9 ;  /* 0x0000000fff007819 */ /* 0x000fe20000011409 */
[----:B------:R-:W-:-:S04]  /*02d0*/  IMAD.SHL.U32 R10, R25, 0x40, RZ ;  /* 0x00000040190a7824 */ /* 0x000fc800078e00ff */
[C---:B------:R-:W-:Y:S02]  /*02e0*/  IMAD.SHL.U32 R12, R0.reuse, 0x800, RZ ;  /* 0x00000800000c7824 */ /* 0x040fe400078e00ff */
[----:B------:R-:W-:-:S03]  /*02f0*/  IMAD R15, R0, 0x7800, R15 ;  /* 0x00007800000f7824 */ /* 0x000fc600078e020f */
[----:B------:R-:W-:Y:S01]  /*0300*/  SHF.R.S32.HI R13, RZ, 0x1f, R12 ;  /* 0x0000001fff0d7819 */ /* 0x000fe2000001140c */
[----:B--2---:R-:W-:Y:S02]  /*0310*/  FADD R5, R8, 9.9999997473787516356e-06 ;  /* 0x3727c5ac08057421 */ /* 0x004fe40000000000 */
[----:B------:R-:W1:Y:S04]  /*0320*/  LDC.64 R8, c[0x0][0x230] ;  /* 0x00008c00ff087b82 */ /* 0x000e680000000a00 */
[----:B------:R-:W2:Y:S01]  /*0330*/  MUFU.SQRT R5, R5 ;  /* 0x0000000500057308 */ /* 0x000ea20000002000 */
[----:B-----5:R-:W-:Y:S01]  /*0340*/  FADD R6, R2, 9.9999997473787516356e-06 ;  /* 0x3727c5ac02067421 */ /* 0x020fe20000000000 */
[C---:B--2---:R-:W-:Y:S02]  /*0350*/  FSETP.GT.AND P3, PT, R5.reuse, 8.50705917302346158658e+37, PT ;  /* 0x7e8000000500780b */ /* 0x044fe40003f64000 */
[----:B------:R-:W-:-:S04]  /*0360*/  FSETP.GEU.AND P1, PT, R5, 1.175494350822287508e-38, PT ;  /* 0x008000000500780b */ /* 0x000fc80003f2e000 */
[----:B------:R-:W2:Y:S01]  /*0370*/  MUFU.SQRT R6, R6 ;  /* 0x0000000600067308 */ /* 0x000ea20000002000 */
[----:B------:R-:W-:-:S05]  /*0380*/  IMAD.SHL.U32 R2, R27, 0x40, RZ ;  /* 0x000000401b027824 */ /* 0x000fca00078e00ff */
[----:B------:R-:W-:Y:S01]  /*0390*/  IADD3 R4, P4, P5, R2, R19, R4 ;  /* 0x0000001302047210 */ /* 0x000fe20007d9e004 */
[----:B------:R-:W-:Y:S01]  /*03a0*/  @P3 FMUL R5, R5, 0.25 ;  /* 0x3e80000005053820 */ /* 0x000fe20000400000 */
[----:B------:R-:W-:Y:S02]  /*03b0*/  SHF.R.S32.HI R11, RZ, 0x1f, R2 ;  /* 0x0000001fff0b7819 */ /* 0x000fe40000011402 */
[----:B------:R-:W3:Y:S01]  /*03c0*/  LDC.64 R2, c[0x0][0x220] ;  /* 0x00008800ff027b82 */ /* 0x000ee20000000a00 */
[----:B------:R-:W-:Y:S01]  /*03d0*/  @!P1 FMUL R5, R5, 16777216 ;  /* 0x4b80000005059820 */ /* 0x000fe20000400000 */
[----:B------:R-:W-:Y:S01]  /*03e0*/  IADD3.X R11, R11, R18, R7, P4, P5 ;  /* 0x000000120b0b7210 */ /* 0x000fe200027ea407 */
[----:B------:R-:W-:Y:S02]  /*03f0*/  IMAD.MOV.U32 R7, RZ, RZ, 0x3e800000 ;  /* 0x3e800000ff077424 */ /* 0x000fe400078e00ff */
[----:B------:R-:W5:Y:S01]  /*0400*/  MUFU.RCP R23, R5 ;  /* 0x0000000500177308 */ /* 0x000f620000001000 */
[----:B--2---:R-:W-:-:S02]  /*0410*/  FSETP.GT.AND P2, PT, R6, 8.50705917302346158658e+37, PT ;  /* 0x7e8000000600780b */ /* 0x004fc40003f44000 */
[----:B------:R-:W-:Y:S02]  /*0420*/  FSEL R16, R7, 1, P3 ;  /* 0x3f80000007107808 */ /* 0x000fe40001800000 */
[----:B------:R-:W-:-:S03]  /*0430*/  FSETP.GEU.AND P0, PT, R6, 1.175494350822287508e-38, PT ;  /* 0x008000000600780b */ /* 0x000fc60003f0e000 */
[----:B------:R-:W-:-:S06]  /*0440*/  @!P1 FMUL R16, R16, 16777216 ;  /* 0x4b80000010109820 */ /* 0x000fcc0000400000 */
[----:B------:R-:W-:Y:S01]  /*0450*/  @P2 FMUL R6, R6, 0.25 ;  /* 0x3e80000006062820 */ /* 0x000fe20000400000 */
[----:B-----5:R-:W-:Y:S02]  /*0460*/  FMUL R23, R23, R16 ;  /* 0x0000001017177220 */ /* 0x020fe40000400000 */
[----:B------:R-:W2:Y:S01]  /*0470*/  LDC.64 R16, c[0x0][0x210] ;  /* 0x00008400ff107b82 */ /* 0x000ea20000000a00 */
[----:B------:R-:W-:Y:S01]  /*0480*/  @!P0 FMUL R6, R6, 16777216 ;  /* 0x4b80000006068820 */ /* 0x000fe20000400000 */
[----:B------:R-:W-:Y:S02]  /*0490*/  IADD3 R19, P4, P5, R10, R19, R12 ;  /* 0x000000130a137210 */ /* 0x000fe40007d9e00c */
[----:B------:R-:W-:Y:S01]  /*04a0*/  SHF.R.S32.HI R5, RZ, 0x1f, R10 ;  /* 0x0000001fff057819 */ /* 0x000fe2000001140a */
[----:B------:R-:W5:Y:S01]  /*04b0*/  MUFU.RCP R0, R6 ;  /* 0x0000000600007308 */ /* 0x000f620000001000 */
[----:B------:R-:W-:Y:S02]  /*04c0*/  LEA R12, P3, R4, UR6, 0x2 ;  /* 0x00000006040c7c11 */ /* 0x000fe4000f8610ff */
[----:B------:R-:W-:-:S02]  /*04d0*/  FSEL R7, R7, 1, P2 ;  /* 0x3f80000007077808 */ /* 0x000fc40001000000 */
[----:B------:R-:W-:Y:S02]  /*04e0*/  IADD3.X R18, R5, R18, R13, P4, P5 ;  /* 0x0000001205127210 */ /* 0x000fe400027ea40d */
[----:B------:R-:W-:Y:S01]  /*04f0*/  LEA.HI.X R13, R4, UR7, R11, 0x2, P3 ;  /* 0x00000007040d7c11 */ /* 0x000fe200098f140b */
[----:B---3--:R-:W-:-:S04]  /*0500*/  IMAD.WIDE R4, R27, 0x4, R2 ;  /* 0x000000041b047825 */ /* 0x008fc800078e0202 */
[----:B------:R-:W-:Y:S01]  /*0510*/  @!P0 FMUL R7, R7, 16777216 ;  /* 0x4b80000007078820 */ /* 0x000fe20000400000 */
[----:B------:R-:W-:Y:S01]  /*0520*/  ISETP.GT.AND P0, PT, R27, 0x1df, PT ;  /* 0x000001df1b00780c */ /* 0x000fe20003f04270 */
[----:B------:R-:W-:Y:S01]  /*0530*/  IMAD.WIDE R2, R25, 0x4, R2 ;  /* 0x0000000419027825 */ /* 0x000fe200078e0202 */
[C---:B------:R-:W-:Y:S01]  /*0540*/  ISETP.GE.AND P3, PT, R27.reuse, 0x1e0, PT ;  /* 0x000001e01b00780c */ /* 0x040fe20003f66270 */
[----:B------:R3:W2:Y:S02]  /*0550*/  LDG.E.EL R24, desc[UR4][R4.64] ;  /* 0x0000000404187981 */ /* 0x0006a4000c2e1900 */
[----:B-1----:R-:W-:-:S04]  /*0560*/  IMAD.WIDE R10, R27, 0x4, R8 ;  /* 0x000000041b0a7825 */ /* 0x002fc800078e0208 */
[----:B-----5:R-:W-:Y:S01]  /*0570*/  FMUL R0, R0, R7 ;  /* 0x0000000700007220 */ /* 0x020fe20000400000 */
[----:B------:R-:W5:Y:S01]  /*0580*/  LDG.E.EL R2, desc[UR4][R2.64] ;  /* 0x0000000402027981 */ /* 0x000f62000c2e1900 */
[----:B------:R-:W-:-:S04]  /*0590*/  IMAD.WIDE R8, R25, 0x4, R8 ;  /* 0x0000000419087825 */ /* 0x000fc800078e0208 */
[----:B----4-:R-:W-:Y:S01]  /*05a0*/  IMAD.WIDE R26, R27, 0x4, R28 ;  /* 0x000000041b1a7825 */ /* 0x010fe200078e021c */
[----:B------:R1:W4:Y:S01]  /*05b0*/  LDG.E.EL R20, desc[UR4][R8.64] ;  /* 0x0000000408147981 */ /* 0x000322000c2e1900 */
[----:B---3--:R-:W-:Y:S02]  /*05c0*/  CS2R R4, SRZ ;  /* 0x0000000000047805 */ /* 0x008fe4000001ff00 */
[----:B------:R-:W-:Y:S01]  /*05d0*/  CS2R R6, SRZ ;  /* 0x0000000000067805 */ /* 0x000fe2000001ff00 */
[----:B------:R3:W4:Y:S04]  /*05e0*/  LDG.E.EL R3, desc[UR4][R10.64] ;  /* 0x000000040a037981 */ /* 0x000728000c2e1900 */
[----:B------:R2:W4:Y:S01]  /*05f0*/  LDG.E.EL R22, desc[UR4][R26.64] ;  /* 0x000000041a167981 */ /* 0x000522000c2e1900 */
[----:B-1----:R-:W-:-:S03]  /*0600*/  CS2R R8, SRZ ;  /* 0x0000000000087805 */ /* 0x002fc6000001ff00 */
[----:B------:R1:W4:Y:S01]  /*0610*/  @P0 LDG.E.128 R4, desc[UR4][R12.64+-0x1e000] ;  /* 0xfe2000040c040981 */ /* 0x000322000c1e1d00 */
[----:B---3--:R-:W-:Y:S01]  /*0620*/  CS2R R10, SRZ ;  /* 0x00000000000a7805 */ /* 0x008fe2000001ff00 */
[----:B0-2---:R-:W-:-:S05]  /*0630*/  IMAD.WIDE R26, R14, 0x4, R16 ;  /* 0x000000040e1a7825 */ /* 0x005fca00078e0210 */
[----:B------:R0:W2:Y:S01]  /*0640*/  @!P3 LDG.E.128 R8, desc[UR4][R26.64] ;  /* 0x000000041a08b981 */ /* 0x0000a2000c1e1d00 */
[----:B------:R-:W-:Y:S01]  /*0650*/  ISETP.GE.AND P2, PT, R25, 0x1e0, PT ;  /* 0x000001e01900780c */ /* 0x000fe20003f46270 */
[----:B------:R-:W-:Y:S01]  /*0660*/  IMAD.WIDE R16, R15, 0x4, R16 ;  /* 0x000000040f107825 */ /* 0x000fe200078e0210 */
[----:B------:R-:W-:Y:S02]  /*0670*/  ISETP.GT.AND P1, PT, R25, 0x1df, PT ;  /* 0x000001df1900780c */ /* 0x000fe40003f24270 */
[----:B-1----:R-:W-:Y:S02]  /*0680*/  CS2R R12, SRZ ;  /* 0x00000000000c7805 */ /* 0x002fe4000001ff00 */
[----:B------:R-:W-:Y:S02]  /*0690*/  CS2R R14, SRZ ;  /* 0x00000000000e7805 */ /* 0x000fe4000001ff00 */
[----:B0-----:R-:W-:-:S05]  /*06a0*/  LEA R26, P4, R19, UR6, 0x2 ;  /* 0x00000006131a7c11 */ /* 0x001fca000f8810ff */
[----:B------:R0:W3:Y:S01]  /*06b0*/  @!P2 LDG.E.128 R12, desc[UR4][R16.64] ;  /* 0x00000004100ca981 */ /* 0x0000e2000c1e1d00 */
[----:B------:R-:W-:Y:S02]  /*06c0*/  LEA.HI.X R27, R19, UR7, R18, 0x2, P4 ;  /* 0x00000007131b7c11 */ /* 0x000fe4000a0f1412 */
[----:B------:R-:W-:Y:S02]  /*06d0*/  CS2R R18, SRZ ;  /* 0x0000000000127805 */ /* 0x000fe4000001ff00 */
[----:B0-----:R-:W-:-:S06]  /*06e0*/  CS2R R16, SRZ ;  /* 0x0000000000107805 */ /* 0x001fcc000001ff00 */
[----:B------:R0:W3:Y:S01]  /*06f0*/  @P1 LDG.E.128 R16, desc[UR4][R26.64+-0x1e000] ;  /* 0xfe2000041a101981 */ /* 0x0000e2000c1e1d00 */
[----:B------:R-:W-:-:S05]  /*0700*/  IMAD.WIDE R28, R25, 0x4, R28 ;  /* 0x00000004191c7825 */ /* 0x000fca00078e021c */
[----:B------:R1:W5:Y:S01]  /*0710*/  LDG.E.EL R25, desc[UR4][R28.64] ;  /* 0x000000041c197981 */ /* 0x000362000c2e1900 */
[----:B----4-:R-:W-:Y:S02]  /*0720*/  SEL R4, R4, RZ, P0 ;  /* 0x000000ff04047207 */ /* 0x010fe40000000000 */
[----:B0-----:R-:W-:Y:S02]  /*0730*/  SEL R26, R7, RZ, P0 ;  /* 0x000000ff071a7207 */ /* 0x001fe40000000000 */
[----:B--2---:R-:W-:-:S04]  /*0740*/  SEL R8, R8, RZ, !P3 ;  /* 0x000000ff08087207 */ /* 0x004fc80005800000 */
[----:B------:R-:W-:Y:S02]  /*0750*/  SEL R4, R8, R4, !P3 ;  /* 0x0000000408047207 */ /* 0x000fe40005800000 */
[----:B------:R-:W-:Y:S02]  /*0760*/  SEL R8, R5, RZ, P0 ;  /* 0x000000ff05087207 */ /* 0x000fe40000000000 */
[----:B------:R-:W-:Y:S02]  /*0770*/  SEL R5, R9, RZ, !P3 ;  /* 0x000000ff09057207 */ /* 0x000fe40005800000 */
[----:B------:R-:W-:Y:S02]  /*0780*/  SEL R6, R6, RZ, P0 ;  /* 0x000000ff06067207 */ /* 0x000fe40000000000 */
[----:B------:R-:W-:Y:S02]  /*0790*/  SEL R7, R11, RZ, !P3 ;  /* 0x000000ff0b077207 */ /* 0x000fe40005800000 */
[----:B------:R-:W-:-:S02]  /*07a0*/  SEL R9, R10, RZ, !P3 ;  /* 0x000000ff0a097207 */ /* 0x000fc40005800000 */
[----:B------:R-:W-:Y:S02]  /*07b0*/  SEL R5, R5, R8, !P3 ;  /* 0x0000000805057207 */ /* 0x000fe40005800000 */
[----:B------:R-:W-:Y:S02]  /*07c0*/  SEL R7, R7, R26, !P3 ;  /* 0x0000001a07077207 */ /* 0x000fe40005800000 */
[----:B------:R-:W-:Y:S01]  /*07d0*/  SEL R6, R9, R6, !P3 ;  /* 0x0000000609067207 */ /* 0x000fe20005800000 */
[C---:B------:R-:W-:Y:S01]  /*07e0*/  FADD R10, -R24.reuse, R5 ;  /* 0x00000005180a7221 */ /* 0x040fe20000000100 */
[C---:B------:R-:W-:Y:S01]  /*07f0*/  FADD R8, -R24.reuse, R4 ;  /* 0x0000000418087221 */ /* 0x040fe20000000100 */
[C---:B-1----:R-:W-:Y:S02]  /*0800*/  FADD R28, -R24.reuse, R7 ;  /* 0x00000007181c7221 */ /* 0x042fe40000000100 */
[----:B------:R-:W-:Y:S01]  /*0810*/  FADD R26, -R24, R6 ;  /* 0x00000006181a7221 */ /* 0x000fe20000000100 */
[----:B------:R-:W-:-:S02]  /*0820*/  FMUL R24, R23, R10 ;  /* 0x0000000a17187220 */ /* 0x000fc40000400000 */
[----:B------:R-:W0:Y:S01]  /*0830*/  LDC.64 R10, c[0x0][0x240] ;  /* 0x00009000ff0a7b82 */ /* 0x000e220000000a00 */
[C---:B------:R-:W-:Y:S01]  /*0840*/  FMUL R29, R23.reuse, R28 ;  /* 0x0000001c171d7220 */ /* 0x040fe20000400000 */
[C---:B------:R-:W-:Y:S01]  /*0850*/  FMUL R27, R23.reuse, R26 ;  /* 0x0000001a171b7220 */ /* 0x040fe20000400000 */
[----:B------:R-:W-:Y:S01]  /*0860*/  FMUL R23, R23, R8 ;  /* 0x0000000817177220 */ /* 0x000fe20000400000 */
[----:B---3--:R-:W-:Y:S02]  /*0870*/  SEL R12, R12, RZ, !P2 ;  /* 0x000000ff0c0c7207 */ /* 0x008fe40005000000 */
[----:B------:R-:W-:Y:S02]  /*0880*/  SEL R13, R13, RZ, !P2 ;  /* 0x000000ff0d0d7207 */ /* 0x000fe40005000000 */
[----:B------:R-:W1:Y:S01]  /*0890*/  LDC.64 R8, c[0x0][0x248] ;  /* 0x00009200ff087b82 */ /* 0x000e620000000a00 */
[----:B------:R-:W-:Y:S02]  /*08a0*/  SEL R14, R14, RZ, !P2 ;  /* 0x000000ff0e0e7207 */ /* 0x000fe40005000000 */
[----:B------:R-:W-:-:S02]  /*08b0*/  @P2 SEL R12, R16, RZ, P1 ;  /* 0x000000ff100c2207 */ /* 0x000fc40000800000 */
[----:B------:R-:W-:Y:S02]  /*08c0*/  @P2 SEL R13, R17, RZ, P1 ;  /* 0x000000ff110d2207 */ /* 0x000fe40000800000 */
[----:B------:R-:W-:Y:S02]  /*08d0*/  SEL R15, R15, RZ, !P2 ;  /* 0x000000ff0f0f7207 */ /* 0x000fe40005000000 */
[----:B------:R-:W-:Y:S02]  /*08e0*/  @P2 SEL R14, R18, RZ, P1 ;  /* 0x000000ff120e2207 */ /* 0x000fe40000800000 */
[----:B------:R-:W-:Y:S01]  /*08f0*/  @P2 SEL R15, R19, RZ, P1 ;  /* 0x000000ff130f2207 */ /* 0x000fe20000800000 */
[C-C-:B------:R-:W-:Y:S01]  /*0900*/  FFMA R24, R3.reuse, R24, R22.reuse ;  /* 0x0000001803187223 */ /* 0x140fe20000000016 */
[C-C-:B------:R-:W-:Y:S01]  /*0910*/  FFMA R23, R3.reuse, R23, R22.reuse ;  /* 0x0000001703177223 */ /* 0x140fe20000000016 */
[C-C-:B------:R-:W-:Y:S01]  /*0920*/  FFMA R27, R3.reuse, R27, R22.reuse ;  /* 0x0000001b031b7223 */ /* 0x140fe20000000016 */
[----:B------:R-:W-:Y:S01]  /*0930*/  FFMA R29, R3, R29, R22 ;  /* 0x0000001d031d7223 */ /* 0x000fe20000000016 */
[C---:B-----5:R-:W-:Y:S01]  /*0940*/  FADD R17, -R2.reuse, R13 ;  /* 0x0000000d02117221 */ /* 0x060fe20000000100 */
[C---:B------:R-:W-:Y:S01]  /*0950*/  FADD R3, -R2.reuse, R12 ;  /* 0x0000000c02037221 */ /* 0x040fe20000000100 */
[C---:B------:R-:W-:Y:S01]  /*0960*/  FADD R19, -R2.reuse, R14 ;  /* 0x0000000e02137221 */ /* 0x040fe20000000100 */
[----:B------:R-:W-:Y:S01]  /*0970*/  FADD R2, -R2, R15 ;  /* 0x0000000f02027221 */ /* 0x000fe20000000100 */
[C---:B------:R-:W-:Y:S01]  /*0980*/  FMUL R17, R0.reuse, R17 ;  /* 0x0000001100117220 */ /* 0x040fe20000400000 */
[C---:B------:R-:W-:Y:S01]  /*0990*/  FMUL R16, R0.reuse, R3 ;  /* 0x0000000300107220 */ /* 0x040fe20000400000 */
[C---:B------:R-:W-:Y:S01]  /*09a0*/  FMUL R18, R0.reuse, R19 ;  /* 0x0000001300127220 */ /* 0x040fe20000400000 */
[----:B------:R-:W-:Y:S01]  /*09b0*/  FMUL R2, R0, R2 ;  /* 0x0000000200027220 */ /* 0x000fe20000400000 */
[C-C-:B------:R-:W-:Y:S01]  /*09c0*/  FFMA R17, R20.reuse, R17, R25.reuse ;  /* 0x0000001114117223 */ /* 0x140fe20000000019 */
[C-C-:B------:R-:W-:Y:S01]  /*09d0*/  FFMA R0, R20.reuse, R16, R25.reuse ;  /* 0x0000001014007223 */ /* 0x140fe20000000019 */
[C-C-:B------:R-:W-:Y:S01]  /*09e0*/  FFMA R18, R20.reuse, R18, R25.reuse ;  /* 0x0000001214127223 */ /* 0x140fe20000000019 */
[----:B------:R-:W-:Y:S01]  /*09f0*/  FFMA R19, R20, R2, R25 ;  /* 0x0000000214137223 */ /* 0x000fe20000000019 */
[----:B------:R-:W-:Y:S01]  /*0a00*/  FSETP.GEU.AND P6, PT, R29, RZ, PT ;  /* 0x000000ff1d00720b */ /* 0x000fe20003fce000 */
[----:B0-----:R-:W-:Y:S01]  /*0a10*/  IMAD.WIDE R2, R21, 0x4, R10 ;  /* 0x0000000415027825 */ /* 0x001fe200078e020a */
[----:B------:R-:W-:-:S02]  /*0a20*/  FSETP.GEU.AND P0, PT, R27, RZ, PT ;  /* 0x000000ff1b00720b */ /* 0x000fc40003f0e000 */
[----:B------:R-:W-:Y:S02]  /*0a30*/  SEL R11, R29, RZ, P6 ;  /* 0x000000ff1d0b7207 */ /* 0x000fe40003000000 */
[----:B------:R-:W-:Y:S02]  /*0a40*/  FSETP.GEU.AND P1, PT, R24, RZ, PT ;  /* 0x000000ff1800720b */ /* 0x000fe40003f2e000 */
[----:B------:R-:W-:Y:S02]  /*0a50*/  FSETP.GEU.AND P2, PT, R23, RZ, PT ;  /* 0x000000ff1700720b */ /* 0x000fe40003f4e000 */
[----:B------:R-:W-:Y:S02]  /*0a60*/  FSETP.GEU.AND P3, PT, R19, RZ, PT ;  /* 0x000000ff1300720b */ /* 0x000fe40003f6e000 */
[----:B------:R-:W-:Y:S02]  /*0a70*/  FSETP.GEU.AND P4, PT, R18, RZ, PT ;  /* 0x000000ff1200720b */ /* 0x000fe40003f8e000 */
[----:B------:R-:W-:-:S02]  /*0a80*/  FSETP.GEU.AND P5, PT, R17, RZ, PT ;  /* 0x000000ff1100720b */ /* 0x000fc40003fae000 */
[----:B------:R-:W-:Y:S01]  /*0a90*/  FSETP.GEU.AND P6, PT, R0, RZ, PT ;  /* 0x000000ff0000720b */ /* 0x000fe20003fce000 */
[----:B-1----:R-:W-:Y:S01]  /*0aa0*/  IMAD.WIDE R20, R21, 0x4, R8 ;  /* 0x0000000415147825 */ /* 0x002fe200078e0208 */
[----:B------:R-:W-:Y:S02]  /*0ab0*/  SEL R10, R27, RZ, P0 ;  /* 0x000000ff1b0a7207 */ /* 0x000fe40000000000 */
[----:B------:R-:W-:Y:S02]  /*0ac0*/  SEL R9, R24, RZ, P1 ;  /* 0x000000ff18097207 */ /* 0x000fe40000800000 */
[----:B------:R-:W-:Y:S02]  /*0ad0*/  SEL R8, R23, RZ, P2 ;  /* 0x000000ff17087207 */ /* 0x000fe40001000000 */
[----:B------:R-:W-:Y:S02]  /*0ae0*/  SEL R19, R19, RZ, P3 ;  /* 0x000000ff13137207 */ /* 0x000fe40001800000 */
[----:B------:R-:W-:-:S02]  /*0af0*/  SEL R18, R18, RZ, P4 ;  /* 0x000000ff12127207 */ /* 0x000fc40002000000 */
[----:B------:R-:W-:Y:S02]  /*0b00*/  SEL R17, R17, RZ, P5 ;  /* 0x000000ff11117207 */ /* 0x000fe40002800000 */
[----:B------:R-:W-:Y:S01]  /*0b10*/  SEL R16, R0, RZ, P6 ;  /* 0x000000ff00107207 */ /* 0x000fe20003000000 */
[----:B------:R-:W-:Y:S04]  /*0b20*/  STG.E.128 desc[UR4][R2.64], R4 ;  /* 0x0000000402007986 */ /* 0x000fe8000c101d04 */
[----:B------:R-:W-:Y:S04]  /*0b30*/  STG.E.128 desc[UR4][R2.64+0x800], R12 ;  /* 0x0008000c02007986 */ /* 0x000fe8000c101d04 */
[----:B------:R-:W-:Y:S04]  /*0b40*/  STG.E.128 desc[UR4][R20.64], R8 ;  /* 0x0000000814007986 */ /* 0x000fe8000c101d04 */
[----:B------:R-:W-:Y:S01]  /*0b50*/  STG.E.128 desc[UR4][R20.64+0x800], R16 ;  /* 0x0008001014007986 */ /* 0x000fe2000c101d04 */
[----:B------:R-:W-:Y:S05]  /*0b60*/  EXIT ;  /* 0x000000000000794d */ /* 0x000fea0003800000 */
.L_x_0:
[----:B------:R-:W-:-:S00]  /*0b70*/  BRA `(.L_x_0) ;  /* 0xfffffffc00fc7947 */ /* 0x000fc0000383ffff */
[----:B------:R-:W-:-:S00]  /*0b80*/  NOP ;  /* 0x0000000000007918 */ /* 0x000fc00000000000 */
[----:B------:R-:W-:-:S00]  /*0b90*/  NOP ;  /* 0x0000000000007918 */ /* 0x000fc00000000000 */
[----:B------:R-:W-:-:S00]  /*0ba0*/  NOP ;  /* 0x0000000000007918 */ /* 0x000fc00000000000 */
[----:B------:R-:W-:-:S00]  /*0bb0*/  NOP ;  /* 0x0000000000007918 */ /* 0x000fc00000000000 */
[----:B------:R-:W-:-:S00]  /*0bc0*/  NOP ;  /* 0x0000000000007918 */ /* 0x000fc00000000000 */
[----:B------:R-:W-:-:S00]  /*0bd0*/  NOP ;  /* 0x0000000000007918 */ /* 0x000fc00000000000 */
[----:B------:R-:W-:-:S00]  /*0be0*/  NOP ;  /* 0x0000000000007918 */ /* 0x000fc00000000000 */
[----:B------:R-:W-:-:S00]  /*0bf0*/  NOP ;  /* 0x0000000000007918 */ /* 0x000fc00000000000 */
.L_x_1:


//--------------------- .nv.global.init           --------------------------
	.section	.nv.global.init,"aw",@progbits
.nv.global.init:
	.type		_$_str,@object
	.size		_$_str,(_$_str_$_2 - _$_str)
_$_str:
        /*0000*/ 	.byte	0x5f, 0x5f, 0x43, 0x55, 0x44, 0x41, 0x5f, 0x46, 0x54, 0x5a, 0x00
	.type		_$_str_$_2,@object
	.size		_$_str_$_2,(.L_1 - _$_str_$_2)
_$_str_$_2:
        /*000b*/ 	.byte	0x5f, 0x5f, 0x43, 0x55, 0x44, 0x41, 0x5f, 0x50, 0x52, 0x45, 0x43, 0x5f, 0x53, 0x51, 0x52, 0x54
        /*001b*/ 	.byte	0x00
.L_1:


//--------------------- .nv.constant0.triton_poi_fused__native_batch_norm_legit_no_training_cat_relu_23 --------------------------
	.section	.nv.constant0.triton_poi_fused__native_batch_norm_legit_no_training_cat_relu_23,"a",@progbits
	.sectionflags	@""
	.align	4
.nv.constant0.triton_poi_fused__native_batch_norm_legit_no_training_cat_relu_23:
	.zero		596
